//
// Generated by NVIDIA NVVM Compiler
//
// Compiler Build ID: CL-36424714
// Cuda compilation tools, release 13.0, V13.0.88
// Based on NVVM 20.0.0
//

.version 9.0
.target sm_100
.address_size 64

	// .globl	_Z6kernelPiPj
// _ZZ6kernelPiPjE5s_tmp has been demoted

.visible .entry _Z6kernelPiPj(
	.param .u64 .ptr .align 1 _Z6kernelPiPj_param_0,
	.param .u64 .ptr .align 1 _Z6kernelPiPj_param_1
)
{
	.reg .b32 	%r<322>;
	.reg .b64 	%rd<131>;
	// demoted variable
	.shared .align 4 .u32 _ZZ6kernelPiPjE5s_tmp;
	ld.param.u64 	%rd129, [_Z6kernelPiPj_param_1];
	mov.b32 	%r1, 0;
	st.shared.u32 	[_ZZ6kernelPiPjE5s_tmp], %r1;
	// begin inline asm
	mov.u64 	%rd1, %clock64;
	// end inline asm
	cvt.u32.u64 	%r2, %rd1;
	bar.sync 	0;
	bar.sync 	0;
	// begin inline asm
	mov.u64 	%rd2, %clock64;
	// end inline asm
	cvt.u32.u64 	%r3, %rd2;
	sub.s32 	%r4, %r3, %r2;
	ld.shared.u32 	%r5, [_ZZ6kernelPiPjE5s_tmp];
	add.s32 	%r6, %r4, %r5;
	st.shared.u32 	[_ZZ6kernelPiPjE5s_tmp], %r6;
	// begin inline asm
	mov.u64 	%rd3, %clock64;
	// end inline asm
	cvt.u32.u64 	%r7, %rd3;
	bar.sync 	0;
	bar.sync 	0;
	// begin inline asm
	mov.u64 	%rd4, %clock64;
	// end inline asm
	cvt.u32.u64 	%r8, %rd4;
	sub.s32 	%r9, %r8, %r7;
	ld.shared.u32 	%r10, [_ZZ6kernelPiPjE5s_tmp];
	add.s32 	%r11, %r9, %r10;
	st.shared.u32 	[_ZZ6kernelPiPjE5s_tmp], %r11;
	// begin inline asm
	mov.u64 	%rd5, %clock64;
	// end inline asm
	cvt.u32.u64 	%r12, %rd5;
	bar.sync 	0;
	bar.sync 	0;
	// begin inline asm
	mov.u64 	%rd6, %clock64;
	// end inline asm
	cvt.u32.u64 	%r13, %rd6;
	sub.s32 	%r14, %r13, %r12;
	ld.shared.u32 	%r15, [_ZZ6kernelPiPjE5s_tmp];
	add.s32 	%r16, %r14, %r15;
	st.shared.u32 	[_ZZ6kernelPiPjE5s_tmp], %r16;
	// begin inline asm
	mov.u64 	%rd7, %clock64;
	// end inline asm
	cvt.u32.u64 	%r17, %rd7;
	bar.sync 	0;
	bar.sync 	0;
	// begin inline asm
	mov.u64 	%rd8, %clock64;
	// end inline asm
	cvt.u32.u64 	%r18, %rd8;
	sub.s32 	%r19, %r18, %r17;
	ld.shared.u32 	%r20, [_ZZ6kernelPiPjE5s_tmp];
	add.s32 	%r21, %r19, %r20;
	st.shared.u32 	[_ZZ6kernelPiPjE5s_tmp], %r21;
	// begin inline asm
	mov.u64 	%rd9, %clock64;
	// end inline asm
	cvt.u32.u64 	%r22, %rd9;
	bar.sync 	0;
	bar.sync 	0;
	// begin inline asm
	mov.u64 	%rd10, %clock64;
	// end inline asm
	cvt.u32.u64 	%r23, %rd10;
	sub.s32 	%r24, %r23, %r22;
	ld.shared.u32 	%r25, [_ZZ6kernelPiPjE5s_tmp];
	add.s32 	%r26, %r24, %r25;
	st.shared.u32 	[_ZZ6kernelPiPjE5s_tmp], %r26;
	// begin inline asm
	mov.u64 	%rd11, %clock64;
	// end inline asm
	cvt.u32.u64 	%r27, %rd11;
	bar.sync 	0;
	bar.sync 	0;
	// begin inline asm
	mov.u64 	%rd12, %clock64;
	// end inline asm
	cvt.u32.u64 	%r28, %rd12;
	sub.s32 	%r29, %r28, %r27;
	ld.shared.u32 	%r30, [_ZZ6kernelPiPjE5s_tmp];
	add.s32 	%r31, %r29, %r30;
	st.shared.u32 	[_ZZ6kernelPiPjE5s_tmp], %r31;
	// begin inline asm
	mov.u64 	%rd13, %clock64;
	// end inline asm
	cvt.u32.u64 	%r32, %rd13;
	bar.sync 	0;
	bar.sync 	0;
	// begin inline asm
	mov.u64 	%rd14, %clock64;
	// end inline asm
	cvt.u32.u64 	%r33, %rd14;
	sub.s32 	%r34, %r33, %r32;
	ld.shared.u32 	%r35, [_ZZ6kernelPiPjE5s_tmp];
	add.s32 	%r36, %r34, %r35;
	st.shared.u32 	[_ZZ6kernelPiPjE5s_tmp], %r36;
	// begin inline asm
	mov.u64 	%rd15, %clock64;
	// end inline asm
	cvt.u32.u64 	%r37, %rd15;
	bar.sync 	0;
	bar.sync 	0;
	// begin inline asm
	mov.u64 	%rd16, %clock64;
	// end inline asm
	cvt.u32.u64 	%r38, %rd16;
	sub.s32 	%r39, %r38, %r37;
	ld.shared.u32 	%r40, [_ZZ6kernelPiPjE5s_tmp];
	add.s32 	%r41, %r39, %r40;
	st.shared.u32 	[_ZZ6kernelPiPjE5s_tmp], %r41;
	// begin inline asm
	mov.u64 	%rd17, %clock64;
	// end inline asm
	cvt.u32.u64 	%r42, %rd17;
	bar.sync 	0;
	bar.sync 	0;
	// begin inline asm
	mov.u64 	%rd18, %clock64;
	// end inline asm
	cvt.u32.u64 	%r43, %rd18;
	sub.s32 	%r44, %r43, %r42;
	ld.shared.u32 	%r45, [_ZZ6kernelPiPjE5s_tmp];
	add.s32 	%r46, %r44, %r45;
	st.shared.u32 	[_ZZ6kernelPiPjE5s_tmp], %r46;
	// begin inline asm
	mov.u64 	%rd19, %clock64;
	// end inline asm
	cvt.u32.u64 	%r47, %rd19;
	bar.sync 	0;
	bar.sync 	0;
	// begin inline asm
	mov.u64 	%rd20, %clock64;
	// end inline asm
	cvt.u32.u64 	%r48, %rd20;
	sub.s32 	%r49, %r48, %r47;
	ld.shared.u32 	%r50, [_ZZ6kernelPiPjE5s_tmp];
	add.s32 	%r51, %r49, %r50;
	st.shared.u32 	[_ZZ6kernelPiPjE5s_tmp], %r51;
	// begin inline asm
	mov.u64 	%rd21, %clock64;
	// end inline asm
	cvt.u32.u64 	%r52, %rd21;
	bar.sync 	0;
	bar.sync 	0;
	// begin inline asm
	mov.u64 	%rd22, %clock64;
	// end inline asm
	cvt.u32.u64 	%r53, %rd22;
	sub.s32 	%r54, %r53, %r52;
	ld.shared.u32 	%r55, [_ZZ6kernelPiPjE5s_tmp];
	add.s32 	%r56, %r54, %r55;
	st.shared.u32 	[_ZZ6kernelPiPjE5s_tmp], %r56;
	// begin inline asm
	mov.u64 	%rd23, %clock64;
	// end inline asm
	cvt.u32.u64 	%r57, %rd23;
	bar.sync 	0;
	bar.sync 	0;
	// begin inline asm
	mov.u64 	%rd24, %clock64;
	// end inline asm
	cvt.u32.u64 	%r58, %rd24;
	sub.s32 	%r59, %r58, %r57;
	ld.shared.u32 	%r60, [_ZZ6kernelPiPjE5s_tmp];
	add.s32 	%r61, %r59, %r60;
	st.shared.u32 	[_ZZ6kernelPiPjE5s_tmp], %r61;
	// begin inline asm
	mov.u64 	%rd25, %clock64;
	// end inline asm
	cvt.u32.u64 	%r62, %rd25;
	bar.sync 	0;
	bar.sync 	0;
	// begin inline asm
	mov.u64 	%rd26, %clock64;
	// end inline asm
	cvt.u32.u64 	%r63, %rd26;
	sub.s32 	%r64, %r63, %r62;
	ld.shared.u32 	%r65, [_ZZ6kernelPiPjE5s_tmp];
	add.s32 	%r66, %r64, %r65;
	st.shared.u32 	[_ZZ6kernelPiPjE5s_tmp], %r66;
	// begin inline asm
	mov.u64 	%rd27, %clock64;
	// end inline asm
	cvt.u32.u64 	%r67, %rd27;
	bar.sync 	0;
	bar.sync 	0;
	// begin inline asm
	mov.u64 	%rd28, %clock64;
	// end inline asm
	cvt.u32.u64 	%r68, %rd28;
	sub.s32 	%r69, %r68, %r67;
	ld.shared.u32 	%r70, [_ZZ6kernelPiPjE5s_tmp];
	add.s32 	%r71, %r69, %r70;
	st.shared.u32 	[_ZZ6kernelPiPjE5s_tmp], %r71;
	// begin inline asm
	mov.u64 	%rd29, %clock64;
	// end inline asm
	cvt.u32.u64 	%r72, %rd29;
	bar.sync 	0;
	bar.sync 	0;
	// begin inline asm
	mov.u64 	%rd30, %clock64;
	// end inline asm
	cvt.u32.u64 	%r73, %rd30;
	sub.s32 	%r74, %r73, %r72;
	ld.shared.u32 	%r75, [_ZZ6kernelPiPjE5s_tmp];
	add.s32 	%r76, %r74, %r75;
	st.shared.u32 	[_ZZ6kernelPiPjE5s_tmp], %r76;
	// begin inline asm
	mov.u64 	%rd31, %clock64;
	// end inline asm
	cvt.u32.u64 	%r77, %rd31;
	bar.sync 	0;
	bar.sync 	0;
	// begin inline asm
	mov.u64 	%rd32, %clock64;
	// end inline asm
	cvt.u32.u64 	%r78, %rd32;
	sub.s32 	%r79, %r78, %r77;
	ld.shared.u32 	%r80, [_ZZ6kernelPiPjE5s_tmp];
	add.s32 	%r81, %r79, %r80;
	st.shared.u32 	[_ZZ6kernelPiPjE5s_tmp], %r81;
	// begin inline asm
	mov.u64 	%rd33, %clock64;
	// end inline asm
	cvt.u32.u64 	%r82, %rd33;
	bar.sync 	0;
	bar.sync 	0;
	// begin inline asm
	mov.u64 	%rd34, %clock64;
	// end inline asm
	cvt.u32.u64 	%r83, %rd34;
	sub.s32 	%r84, %r83, %r82;
	ld.shared.u32 	%r85, [_ZZ6kernelPiPjE5s_tmp];
	add.s32 	%r86, %r84, %r85;
	st.shared.u32 	[_ZZ6kernelPiPjE5s_tmp], %r86;
	// begin inline asm
	mov.u64 	%rd35, %clock64;
	// end inline asm
	cvt.u32.u64 	%r87, %rd35;
	bar.sync 	0;
	bar.sync 	0;
	// begin inline asm
	mov.u64 	%rd36, %clock64;
	// end inline asm
	cvt.u32.u64 	%r88, %rd36;
	sub.s32 	%r89, %r88, %r87;
	ld.shared.u32 	%r90, [_ZZ6kernelPiPjE5s_tmp];
	add.s32 	%r91, %r89, %r90;
	st.shared.u32 	[_ZZ6kernelPiPjE5s_tmp], %r91;
	// begin inline asm
	mov.u64 	%rd37, %clock64;
	// end inline asm
	cvt.u32.u64 	%r92, %rd37;
	bar.sync 	0;
	bar.sync 	0;
	// begin inline asm
	mov.u64 	%rd38, %clock64;
	// end inline asm
	cvt.u32.u64 	%r93, %rd38;
	sub.s32 	%r94, %r93, %r92;
	ld.shared.u32 	%r95, [_ZZ6kernelPiPjE5s_tmp];
	add.s32 	%r96, %r94, %r95;
	st.shared.u32 	[_ZZ6kernelPiPjE5s_tmp], %r96;
	// begin inline asm
	mov.u64 	%rd39, %clock64;
	// end inline asm
	cvt.u32.u64 	%r97, %rd39;
	bar.sync 	0;
	bar.sync 	0;
	// begin inline asm
	mov.u64 	%rd40, %clock64;
	// end inline asm
	cvt.u32.u64 	%r98, %rd40;
	sub.s32 	%r99, %r98, %r97;
	ld.shared.u32 	%r100, [_ZZ6kernelPiPjE5s_tmp];
	add.s32 	%r101, %r99, %r100;
	st.shared.u32 	[_ZZ6kernelPiPjE5s_tmp], %r101;
	// begin inline asm
	mov.u64 	%rd41, %clock64;
	// end inline asm
	cvt.u32.u64 	%r102, %rd41;
	bar.sync 	0;
	bar.sync 	0;
	// begin inline asm
	mov.u64 	%rd42, %clock64;
	// end inline asm
	cvt.u32.u64 	%r103, %rd42;
	sub.s32 	%r104, %r103, %r102;
	ld.shared.u32 	%r105, [_ZZ6kernelPiPjE5s_tmp];
	add.s32 	%r106, %r104, %r105;
	st.shared.u32 	[_ZZ6kernelPiPjE5s_tmp], %r106;
	// begin inline asm
	mov.u64 	%rd43, %clock64;
	// end inline asm
	cvt.u32.u64 	%r107, %rd43;
	bar.sync 	0;
	bar.sync 	0;
	// begin inline asm
	mov.u64 	%rd44, %clock64;
	// end inline asm
	cvt.u32.u64 	%r108, %rd44;
	sub.s32 	%r109, %r108, %r107;
	ld.shared.u32 	%r110, [_ZZ6kernelPiPjE5s_tmp];
	add.s32 	%r111, %r109, %r110;
	st.shared.u32 	[_ZZ6kernelPiPjE5s_tmp], %r111;
	// begin inline asm
	mov.u64 	%rd45, %clock64;
	// end inline asm
	cvt.u32.u64 	%r112, %rd45;
	bar.sync 	0;
	bar.sync 	0;
	// begin inline asm
	mov.u64 	%rd46, %clock64;
	// end inline asm
	cvt.u32.u64 	%r113, %rd46;
	sub.s32 	%r114, %r113, %r112;
	ld.shared.u32 	%r115, [_ZZ6kernelPiPjE5s_tmp];
	add.s32 	%r116, %r114, %r115;
	st.shared.u32 	[_ZZ6kernelPiPjE5s_tmp], %r116;
	// begin inline asm
	mov.u64 	%rd47, %clock64;
	// end inline asm
	cvt.u32.u64 	%r117, %rd47;
	bar.sync 	0;
	bar.sync 	0;
	// begin inline asm
	mov.u64 	%rd48, %clock64;
	// end inline asm
	cvt.u32.u64 	%r118, %rd48;
	sub.s32 	%r119, %r118, %r117;
	ld.shared.u32 	%r120, [_ZZ6kernelPiPjE5s_tmp];
	add.s32 	%r121, %r119, %r120;
	st.shared.u32 	[_ZZ6kernelPiPjE5s_tmp], %r121;
	// begin inline asm
	mov.u64 	%rd49, %clock64;
	// end inline asm
	cvt.u32.u64 	%r122, %rd49;
	bar.sync 	0;
	bar.sync 	0;
	// begin inline asm
	mov.u64 	%rd50, %clock64;
	// end inline asm
	cvt.u32.u64 	%r123, %rd50;
	sub.s32 	%r124, %r123, %r122;
	ld.shared.u32 	%r125, [_ZZ6kernelPiPjE5s_tmp];
	add.s32 	%r126, %r124, %r125;
	st.shared.u32 	[_ZZ6kernelPiPjE5s_tmp], %r126;
	// begin inline asm
	mov.u64 	%rd51, %clock64;
	// end inline asm
	cvt.u32.u64 	%r127, %rd51;
	bar.sync 	0;
	bar.sync 	0;
	// begin inline asm
	mov.u64 	%rd52, %clock64;
	// end inline asm
	cvt.u32.u64 	%r128, %rd52;
	sub.s32 	%r129, %r128, %r127;
	ld.shared.u32 	%r130, [_ZZ6kernelPiPjE5s_tmp];
	add.s32 	%r131, %r129, %r130;
	st.shared.u32 	[_ZZ6kernelPiPjE5s_tmp], %r131;
	// begin inline asm
	mov.u64 	%rd53, %clock64;
	// end inline asm
	cvt.u32.u64 	%r132, %rd53;
	bar.sync 	0;
	bar.sync 	0;
	// begin inline asm
	mov.u64 	%rd54, %clock64;
	// end inline asm
	cvt.u32.u64 	%r133, %rd54;
	sub.s32 	%r134, %r133, %r132;
	ld.shared.u32 	%r135, [_ZZ6kernelPiPjE5s_tmp];
	add.s32 	%r136, %r134, %r135;
	st.shared.u32 	[_ZZ6kernelPiPjE5s_tmp], %r136;
	// begin inline asm
	mov.u64 	%rd55, %clock64;
	// end inline asm
	cvt.u32.u64 	%r137, %rd55;
	bar.sync 	0;
	bar.sync 	0;
	// begin inline asm
	mov.u64 	%rd56, %clock64;
	// end inline asm
	cvt.u32.u64 	%r138, %rd56;
	sub.s32 	%r139, %r138, %r137;
	ld.shared.u32 	%r140, [_ZZ6kernelPiPjE5s_tmp];
	add.s32 	%r141, %r139, %r140;
	st.shared.u32 	[_ZZ6kernelPiPjE5s_tmp], %r141;
	// begin inline asm
	mov.u64 	%rd57, %clock64;
	// end inline asm
	cvt.u32.u64 	%r142, %rd57;
	bar.sync 	0;
	bar.sync 	0;
	// begin inline asm
	mov.u64 	%rd58, %clock64;
	// end inline asm
	cvt.u32.u64 	%r143, %rd58;
	sub.s32 	%r144, %r143, %r142;
	ld.shared.u32 	%r145, [_ZZ6kernelPiPjE5s_tmp];
	add.s32 	%r146, %r144, %r145;
	st.shared.u32 	[_ZZ6kernelPiPjE5s_tmp], %r146;
	// begin inline asm
	mov.u64 	%rd59, %clock64;
	// end inline asm
	cvt.u32.u64 	%r147, %rd59;
	bar.sync 	0;
	bar.sync 	0;
	// begin inline asm
	mov.u64 	%rd60, %clock64;
	// end inline asm
	cvt.u32.u64 	%r148, %rd60;
	sub.s32 	%r149, %r148, %r147;
	ld.shared.u32 	%r150, [_ZZ6kernelPiPjE5s_tmp];
	add.s32 	%r151, %r149, %r150;
	st.shared.u32 	[_ZZ6kernelPiPjE5s_tmp], %r151;
	// begin inline asm
	mov.u64 	%rd61, %clock64;
	// end inline asm
	cvt.u32.u64 	%r152, %rd61;
	bar.sync 	0;
	bar.sync 	0;
	// begin inline asm
	mov.u64 	%rd62, %clock64;
	// end inline asm
	cvt.u32.u64 	%r153, %rd62;
	sub.s32 	%r154, %r153, %r152;
	ld.shared.u32 	%r155, [_ZZ6kernelPiPjE5s_tmp];
	add.s32 	%r156, %r154, %r155;
	st.shared.u32 	[_ZZ6kernelPiPjE5s_tmp], %r156;
	// begin inline asm
	mov.u64 	%rd63, %clock64;
	// end inline asm
	cvt.u32.u64 	%r157, %rd63;
	bar.sync 	0;
	bar.sync 	0;
	// begin inline asm
	mov.u64 	%rd64, %clock64;
	// end inline asm
	cvt.u32.u64 	%r158, %rd64;
	sub.s32 	%r159, %r158, %r157;
	ld.shared.u32 	%r160, [_ZZ6kernelPiPjE5s_tmp];
	add.s32 	%r161, %r159, %r160;
	st.shared.u32 	[_ZZ6kernelPiPjE5s_tmp], %r161;
	// begin inline asm
	mov.u64 	%rd65, %clock64;
	// end inline asm
	cvt.u32.u64 	%r162, %rd65;
	bar.sync 	0;
	bar.sync 	0;
	// begin inline asm
	mov.u64 	%rd66, %clock64;
	// end inline asm
	cvt.u32.u64 	%r163, %rd66;
	sub.s32 	%r164, %r163, %r162;
	ld.shared.u32 	%r165, [_ZZ6kernelPiPjE5s_tmp];
	add.s32 	%r166, %r164, %r165;
	st.shared.u32 	[_ZZ6kernelPiPjE5s_tmp], %r166;
	// begin inline asm
	mov.u64 	%rd67, %clock64;
	// end inline asm
	cvt.u32.u64 	%r167, %rd67;
	bar.sync 	0;
	bar.sync 	0;
	// begin inline asm
	mov.u64 	%rd68, %clock64;
	// end inline asm
	cvt.u32.u64 	%r168, %rd68;
	sub.s32 	%r169, %r168, %r167;
	ld.shared.u32 	%r170, [_ZZ6kernelPiPjE5s_tmp];
	add.s32 	%r171, %r169, %r170;
	st.shared.u32 	[_ZZ6kernelPiPjE5s_tmp], %r171;
	// begin inline asm
	mov.u64 	%rd69, %clock64;
	// end inline asm
	cvt.u32.u64 	%r172, %rd69;
	bar.sync 	0;
	bar.sync 	0;
	// begin inline asm
	mov.u64 	%rd70, %clock64;
	// end inline asm
	cvt.u32.u64 	%r173, %rd70;
	sub.s32 	%r174, %r173, %r172;
	ld.shared.u32 	%r175, [_ZZ6kernelPiPjE5s_tmp];
	add.s32 	%r176, %r174, %r175;
	st.shared.u32 	[_ZZ6kernelPiPjE5s_tmp], %r176;
	// begin inline asm
	mov.u64 	%rd71, %clock64;
	// end inline asm
	cvt.u32.u64 	%r177, %rd71;
	bar.sync 	0;
	bar.sync 	0;
	// begin inline asm
	mov.u64 	%rd72, %clock64;
	// end inline asm
	cvt.u32.u64 	%r178, %rd72;
	sub.s32 	%r179, %r178, %r177;
	ld.shared.u32 	%r180, [_ZZ6kernelPiPjE5s_tmp];
	add.s32 	%r181, %r179, %r180;
	st.shared.u32 	[_ZZ6kernelPiPjE5s_tmp], %r181;
	// begin inline asm
	mov.u64 	%rd73, %clock64;
	// end inline asm
	cvt.u32.u64 	%r182, %rd73;
	bar.sync 	0;
	bar.sync 	0;
	// begin inline asm
	mov.u64 	%rd74, %clock64;
	// end inline asm
	cvt.u32.u64 	%r183, %rd74;
	sub.s32 	%r184, %r183, %r182;
	ld.shared.u32 	%r185, [_ZZ6kernelPiPjE5s_tmp];
	add.s32 	%r186, %r184, %r185;
	st.shared.u32 	[_ZZ6kernelPiPjE5s_tmp], %r186;
	// begin inline asm
	mov.u64 	%rd75, %clock64;
	// end inline asm
	cvt.u32.u64 	%r187, %rd75;
	bar.sync 	0;
	bar.sync 	0;
	// begin inline asm
	mov.u64 	%rd76, %clock64;
	// end inline asm
	cvt.u32.u64 	%r188, %rd76;
	sub.s32 	%r189, %r188, %r187;
	ld.shared.u32 	%r190, [_ZZ6kernelPiPjE5s_tmp];
	add.s32 	%r191, %r189, %r190;
	st.shared.u32 	[_ZZ6kernelPiPjE5s_tmp], %r191;
	// begin inline asm
	mov.u64 	%rd77, %clock64;
	// end inline asm
	cvt.u32.u64 	%r192, %rd77;
	bar.sync 	0;
	bar.sync 	0;
	// begin inline asm
	mov.u64 	%rd78, %clock64;
	// end inline asm
	cvt.u32.u64 	%r193, %rd78;
	sub.s32 	%r194, %r193, %r192;
	ld.shared.u32 	%r195, [_ZZ6kernelPiPjE5s_tmp];
	add.s32 	%r196, %r194, %r195;
	st.shared.u32 	[_ZZ6kernelPiPjE5s_tmp], %r196;
	// begin inline asm
	mov.u64 	%rd79, %clock64;
	// end inline asm
	cvt.u32.u64 	%r197, %rd79;
	bar.sync 	0;
	bar.sync 	0;
	// begin inline asm
	mov.u64 	%rd80, %clock64;
	// end inline asm
	cvt.u32.u64 	%r198, %rd80;
	sub.s32 	%r199, %r198, %r197;
	ld.shared.u32 	%r200, [_ZZ6kernelPiPjE5s_tmp];
	add.s32 	%r201, %r199, %r200;
	st.shared.u32 	[_ZZ6kernelPiPjE5s_tmp], %r201;
	// begin inline asm
	mov.u64 	%rd81, %clock64;
	// end inline asm
	cvt.u32.u64 	%r202, %rd81;
	bar.sync 	0;
	bar.sync 	0;
	// begin inline asm
	mov.u64 	%rd82, %clock64;
	// end inline asm
	cvt.u32.u64 	%r203, %rd82;
	sub.s32 	%r204, %r203, %r202;
	ld.shared.u32 	%r205, [_ZZ6kernelPiPjE5s_tmp];
	add.s32 	%r206, %r204, %r205;
	st.shared.u32 	[_ZZ6kernelPiPjE5s_tmp], %r206;
	// begin inline asm
	mov.u64 	%rd83, %clock64;
	// end inline asm
	cvt.u32.u64 	%r207, %rd83;
	bar.sync 	0;
	bar.sync 	0;
	// begin inline asm
	mov.u64 	%rd84, %clock64;
	// end inline asm
	cvt.u32.u64 	%r208, %rd84;
	sub.s32 	%r209, %r208, %r207;
	ld.shared.u32 	%r210, [_ZZ6kernelPiPjE5s_tmp];
	add.s32 	%r211, %r209, %r210;
	st.shared.u32 	[_ZZ6kernelPiPjE5s_tmp], %r211;
	// begin inline asm
	mov.u64 	%rd85, %clock64;
	// end inline asm
	cvt.u32.u64 	%r212, %rd85;
	bar.sync 	0;
	bar.sync 	0;
	// begin inline asm
	mov.u64 	%rd86, %clock64;
	// end inline asm
	cvt.u32.u64 	%r213, %rd86;
	sub.s32 	%r214, %r213, %r212;
	ld.shared.u32 	%r215, [_ZZ6kernelPiPjE5s_tmp];
	add.s32 	%r216, %r214, %r215;
	st.shared.u32 	[_ZZ6kernelPiPjE5s_tmp], %r216;
	// begin inline asm
	mov.u64 	%rd87, %clock64;
	// end inline asm
	cvt.u32.u64 	%r217, %rd87;
	bar.sync 	0;
	bar.sync 	0;
	// begin inline asm
	mov.u64 	%rd88, %clock64;
	// end inline asm
	cvt.u32.u64 	%r218, %rd88;
	sub.s32 	%r219, %r218, %r217;
	ld.shared.u32 	%r220, [_ZZ6kernelPiPjE5s_tmp];
	add.s32 	%r221, %r219, %r220;
	st.shared.u32 	[_ZZ6kernelPiPjE5s_tmp], %r221;
	// begin inline asm
	mov.u64 	%rd89, %clock64;
	// end inline asm
	cvt.u32.u64 	%r222, %rd89;
	bar.sync 	0;
	bar.sync 	0;
	// begin inline asm
	mov.u64 	%rd90, %clock64;
	// end inline asm
	cvt.u32.u64 	%r223, %rd90;
	sub.s32 	%r224, %r223, %r222;
	ld.shared.u32 	%r225, [_ZZ6kernelPiPjE5s_tmp];
	add.s32 	%r226, %r224, %r225;
	st.shared.u32 	[_ZZ6kernelPiPjE5s_tmp], %r226;
	// begin inline asm
	mov.u64 	%rd91, %clock64;
	// end inline asm
	cvt.u32.u64 	%r227, %rd91;
	bar.sync 	0;
	bar.sync 	0;
	// begin inline asm
	mov.u64 	%rd92, %clock64;
	// end inline asm
	cvt.u32.u64 	%r228, %rd92;
	sub.s32 	%r229, %r228, %r227;
	ld.shared.u32 	%r230, [_ZZ6kernelPiPjE5s_tmp];
	add.s32 	%r231, %r229, %r230;
	st.shared.u32 	[_ZZ6kernelPiPjE5s_tmp], %r231;
	// begin inline asm
	mov.u64 	%rd93, %clock64;
	// end inline asm
	cvt.u32.u64 	%r232, %rd93;
	bar.sync 	0;
	bar.sync 	0;
	// begin inline asm
	mov.u64 	%rd94, %clock64;
	// end inline asm
	cvt.u32.u64 	%r233, %rd94;
	sub.s32 	%r234, %r233, %r232;
	ld.shared.u32 	%r235, [_ZZ6kernelPiPjE5s_tmp];
	add.s32 	%r236, %r234, %r235;
	st.shared.u32 	[_ZZ6kernelPiPjE5s_tmp], %r236;
	// begin inline asm
	mov.u64 	%rd95, %clock64;
	// end inline asm
	cvt.u32.u64 	%r237, %rd95;
	bar.sync 	0;
	bar.sync 	0;
	// begin inline asm
	mov.u64 	%rd96, %clock64;
	// end inline asm
	cvt.u32.u64 	%r238, %rd96;
	sub.s32 	%r239, %r238, %r237;
	ld.shared.u32 	%r240, [_ZZ6kernelPiPjE5s_tmp];
	add.s32 	%r241, %r239, %r240;
	st.shared.u32 	[_ZZ6kernelPiPjE5s_tmp], %r241;
	// begin inline asm
	mov.u64 	%rd97, %clock64;
	// end inline asm
	cvt.u32.u64 	%r242, %rd97;
	bar.sync 	0;
	bar.sync 	0;
	// begin inline asm
	mov.u64 	%rd98, %clock64;
	// end inline asm
	cvt.u32.u64 	%r243, %rd98;
	sub.s32 	%r244, %r243, %r242;
	ld.shared.u32 	%r245, [_ZZ6kernelPiPjE5s_tmp];
	add.s32 	%r246, %r244, %r245;
	st.shared.u32 	[_ZZ6kernelPiPjE5s_tmp], %r246;
	// begin inline asm
	mov.u64 	%rd99, %clock64;
	// end inline asm
	cvt.u32.u64 	%r247, %rd99;
	bar.sync 	0;
	bar.sync 	0;
	// begin inline asm
	mov.u64 	%rd100, %clock64;
	// end inline asm
	cvt.u32.u64 	%r248, %rd100;
	sub.s32 	%r249, %r248, %r247;
	ld.shared.u32 	%r250, [_ZZ6kernelPiPjE5s_tmp];
	add.s32 	%r251, %r249, %r250;
	st.shared.u32 	[_ZZ6kernelPiPjE5s_tmp], %r251;
	// begin inline asm
	mov.u64 	%rd101, %clock64;
	// end inline asm
	cvt.u32.u64 	%r252, %rd101;
	bar.sync 	0;
	bar.sync 	0;
	// begin inline asm
	mov.u64 	%rd102, %clock64;
	// end inline asm
	cvt.u32.u64 	%r253, %rd102;
	sub.s32 	%r254, %r253, %r252;
	ld.shared.u32 	%r255, [_ZZ6kernelPiPjE5s_tmp];
	add.s32 	%r256, %r254, %r255;
	st.shared.u32 	[_ZZ6kernelPiPjE5s_tmp], %r256;
	// begin inline asm
	mov.u64 	%rd103, %clock64;
	// end inline asm
	cvt.u32.u64 	%r257, %rd103;
	bar.sync 	0;
	bar.sync 	0;
	// begin inline asm
	mov.u64 	%rd104, %clock64;
	// end inline asm
	cvt.u32.u64 	%r258, %rd104;
	sub.s32 	%r259, %r258, %r257;
	ld.shared.u32 	%r260, [_ZZ6kernelPiPjE5s_tmp];
	add.s32 	%r261, %r259, %r260;
	st.shared.u32 	[_ZZ6kernelPiPjE5s_tmp], %r261;
	// begin inline asm
	mov.u64 	%rd105, %clock64;
	// end inline asm
	cvt.u32.u64 	%r262, %rd105;
	bar.sync 	0;
	bar.sync 	0;
	// begin inline asm
	mov.u64 	%rd106, %clock64;
	// end inline asm
	cvt.u32.u64 	%r263, %rd106;
	sub.s32 	%r264, %r263, %r262;
	ld.shared.u32 	%r265, [_ZZ6kernelPiPjE5s_tmp];
	add.s32 	%r266, %r264, %r265;
	st.shared.u32 	[_ZZ6kernelPiPjE5s_tmp], %r266;
	// begin inline asm
	mov.u64 	%rd107, %clock64;
	// end inline asm
	cvt.u32.u64 	%r267, %rd107;
	bar.sync 	0;
	bar.sync 	0;
	// begin inline asm
	mov.u64 	%rd108, %clock64;
	// end inline asm
	cvt.u32.u64 	%r268, %rd108;
	sub.s32 	%r269, %r268, %r267;
	ld.shared.u32 	%r270, [_ZZ6kernelPiPjE5s_tmp];
	add.s32 	%r271, %r269, %r270;
	st.shared.u32 	[_ZZ6kernelPiPjE5s_tmp], %r271;
	// begin inline asm
	mov.u64 	%rd109, %clock64;
	// end inline asm
	cvt.u32.u64 	%r272, %rd109;
	bar.sync 	0;
	bar.sync 	0;
	// begin inline asm
	mov.u64 	%rd110, %clock64;
	// end inline asm
	cvt.u32.u64 	%r273, %rd110;
	sub.s32 	%r274, %r273, %r272;
	ld.shared.u32 	%r275, [_ZZ6kernelPiPjE5s_tmp];
	add.s32 	%r276, %r274, %r275;
	st.shared.u32 	[_ZZ6kernelPiPjE5s_tmp], %r276;
	// begin inline asm
	mov.u64 	%rd111, %clock64;
	// end inline asm
	cvt.u32.u64 	%r277, %rd111;
	bar.sync 	0;
	bar.sync 	0;
	// begin inline asm
	mov.u64 	%rd112, %clock64;
	// end inline asm
	cvt.u32.u64 	%r278, %rd112;
	sub.s32 	%r279, %r278, %r277;
	ld.shared.u32 	%r280, [_ZZ6kernelPiPjE5s_tmp];
	add.s32 	%r281, %r279, %r280;
	st.shared.u32 	[_ZZ6kernelPiPjE5s_tmp], %r281;
	// begin inline asm
	mov.u64 	%rd113, %clock64;
	// end inline asm
	cvt.u32.u64 	%r282, %rd113;
	bar.sync 	0;
	bar.sync 	0;
	// begin inline asm
	mov.u64 	%rd114, %clock64;
	// end inline asm
	cvt.u32.u64 	%r283, %rd114;
	sub.s32 	%r284, %r283, %r282;
	ld.shared.u32 	%r285, [_ZZ6kernelPiPjE5s_tmp];
	add.s32 	%r286, %r284, %r285;
	st.shared.u32 	[_ZZ6kernelPiPjE5s_tmp], %r286;
	// begin inline asm
	mov.u64 	%rd115, %clock64;
	// end inline asm
	cvt.u32.u64 	%r287, %rd115;
	bar.sync 	0;
	bar.sync 	0;
	// begin inline asm
	mov.u64 	%rd116, %clock64;
	// end inline asm
	cvt.u32.u64 	%r288, %rd116;
	sub.s32 	%r289, %r288, %r287;
	ld.shared.u32 	%r290, [_ZZ6kernelPiPjE5s_tmp];
	add.s32 	%r291, %r289, %r290;
	st.shared.u32 	[_ZZ6kernelPiPjE5s_tmp], %r291;
	// begin inline asm
	mov.u64 	%rd117, %clock64;
	// end inline asm
	cvt.u32.u64 	%r292, %rd117;
	bar.sync 	0;
	bar.sync 	0;
	// begin inline asm
	mov.u64 	%rd118, %clock64;
	// end inline asm
	cvt.u32.u64 	%r293, %rd118;
	sub.s32 	%r294, %r293, %r292;
	ld.shared.u32 	%r295, [_ZZ6kernelPiPjE5s_tmp];
	add.s32 	%r296, %r294, %r295;
	st.shared.u32 	[_ZZ6kernelPiPjE5s_tmp], %r296;
	// begin inline asm
	mov.u64 	%rd119, %clock64;
	// end inline asm
	cvt.u32.u64 	%r297, %rd119;
	bar.sync 	0;
	bar.sync 	0;
	// begin inline asm
	mov.u64 	%rd120, %clock64;
	// end inline asm
	cvt.u32.u64 	%r298, %rd120;
	sub.s32 	%r299, %r298, %r297;
	ld.shared.u32 	%r300, [_ZZ6kernelPiPjE5s_tmp];
	add.s32 	%r301, %r299, %r300;
	st.shared.u32 	[_ZZ6kernelPiPjE5s_tmp], %r301;
	// begin inline asm
	mov.u64 	%rd121, %clock64;
	// end inline asm
	cvt.u32.u64 	%r302, %rd121;
	bar.sync 	0;
	bar.sync 	0;
	// begin inline asm
	mov.u64 	%rd122, %clock64;
	// end inline asm
	cvt.u32.u64 	%r303, %rd122;
	sub.s32 	%r304, %r303, %r302;
	ld.shared.u32 	%r305, [_ZZ6kernelPiPjE5s_tmp];
	add.s32 	%r306, %r304, %r305;
	st.shared.u32 	[_ZZ6kernelPiPjE5s_tmp], %r306;
	// begin inline asm
	mov.u64 	%rd123, %clock64;
	// end inline asm
	cvt.u32.u64 	%r307, %rd123;
	bar.sync 	0;
	bar.sync 	0;
	// begin inline asm
	mov.u64 	%rd124, %clock64;
	// end inline asm
	cvt.u32.u64 	%r308, %rd124;
	sub.s32 	%r309, %r308, %r307;
	ld.shared.u32 	%r310, [_ZZ6kernelPiPjE5s_tmp];
	add.s32 	%r311, %r309, %r310;
	st.shared.u32 	[_ZZ6kernelPiPjE5s_tmp], %r311;
	// begin inline asm
	mov.u64 	%rd125, %clock64;
	// end inline asm
	cvt.u32.u64 	%r312, %rd125;
	bar.sync 	0;
	bar.sync 	0;
	// begin inline asm
	mov.u64 	%rd126, %clock64;
	// end inline asm
	cvt.u32.u64 	%r313, %rd126;
	sub.s32 	%r314, %r313, %r312;
	ld.shared.u32 	%r315, [_ZZ6kernelPiPjE5s_tmp];
	add.s32 	%r316, %r314, %r315;
	st.shared.u32 	[_ZZ6kernelPiPjE5s_tmp], %r316;
	// begin inline asm
	mov.u64 	%rd127, %clock64;
	// end inline asm
	cvt.u32.u64 	%r317, %rd127;
	bar.sync 	0;
	bar.sync 	0;
	// begin inline asm
	mov.u64 	%rd128, %clock64;
	// end inline asm
	cvt.u32.u64 	%r318, %rd128;
	sub.s32 	%r319, %r318, %r317;
	ld.shared.u32 	%r320, [_ZZ6kernelPiPjE5s_tmp];
	add.s32 	%r321, %r319, %r320;
	st.shared.u32 	[_ZZ6kernelPiPjE5s_tmp], %r321;
	cvta.to.global.u64 	%rd130, %rd129;
	st.global.u32 	[%rd130], %r321;
	ret;

}


// ===== COMPILED SASS (sm_100) =====

	.target	sm_100

	.elftype	@"ET_EXEC"


//--------------------- .note.nv.tkinfo           --------------------------
	.section	.note.nv.tkinfo,"",@"SHT_NOTE"
	.sectionflags	@"SHF_NOTE_NV_TKINFO"
	.tkinfo
        /*0018*/ 	.word	0x00000002
        /*0030*/ 	.string	""
        /*0030*/ 	.string	"ptxas"
        /*0030*/ 	.string	"Cuda compilation tools, release 13.0, V13.0.88"
        /*0030*/ 	.string	"Build cuda_13.0.r13.0/compiler.36424714_0"
        /*0030*/ 	.string	"-arch sm_100 -m 64 "



//--------------------- .note.nv.cuinfo           --------------------------
	.section	.note.nv.cuinfo,"",@"SHT_NOTE"
	.sectionflags	@"SHF_NOTE_NV_CUINFO"
        /*0018*/ 	.short	0x0002
        /*001a*/ 	.short	0x0064
        /*001c*/ 	.short	0x0082
	.zero		2


//--------------------- .nv.info                  --------------------------
	.section	.nv.info,"",@"SHT_CUDA_INFO"
	.align	4


	//----- nvinfo : EIATTR_REGCOUNT
	.align		4
        /*0000*/ 	.byte	0x04, 0x2f
        /*0002*/ 	.short	(.L_1 - .L_0)
	.align		4
.L_0:
        /*0004*/ 	.word	index@(_Z6kernelPiPj)
        /*0008*/ 	.word	0x00000008


	//----- nvinfo : EIATTR_FRAME_SIZE
	.align		4
.L_1:
        /*000c*/ 	.byte	0x04, 0x11
        /*000e*/ 	.short	(.L_3 - .L_2)
	.align		4
.L_2:
        /*0010*/ 	.word	index@(_Z6kernelPiPj)
        /*0014*/ 	.word	0x00000000


	//----- nvinfo : EIATTR_MIN_STACK_SIZE
	.align		4
.L_3:
        /*0018*/ 	.byte	0x04, 0x12
        /*001a*/ 	.short	(.L_5 - .L_4)
	.align		4
.L_4:
        /*001c*/ 	.word	index@(_Z6kernelPiPj)
        /*0020*/ 	.word	0x00000000
.L_5:


//--------------------- .nv.compat                --------------------------
	.section	.nv.compat,"",@"SHT_CUDA_COMPAT_INFO"
	.align	4
        /*0000*/ 	.byte	0x02, 0x09, 0x00, 0x00, 0x02, 0x02, 0x01, 0x00, 0x02, 0x05, 0x05, 0x00, 0x03, 0x07, 0x01, 0x01
        /*0010*/ 	.byte	0x02, 0x03, 0x00, 0x00, 0x02, 0x06, 0x01, 0x00, 0x04, 0x0b, 0x08, 0x00, 0x09, 0x00, 0x00, 0x00
        /*0020*/ 	.byte	0x00, 0x00, 0x00, 0x00


//--------------------- .nv.info._Z6kernelPiPj    --------------------------
	.section	.nv.info._Z6kernelPiPj,"",@"SHT_CUDA_INFO"
	.sectionflags	@""
	.align	4


	//----- nvinfo : EIATTR_CUDA_API_VERSION
	.align		4
        /*0000*/ 	.byte	0x04, 0x37
        /*0002*/ 	.short	(.L_7 - .L_6)
.L_6:
        /*0004*/ 	.word	0x00000082


	//----- nvinfo : EIATTR_KPARAM_INFO
	.align		4
.L_7:
        /*0008*/ 	.byte	0x04, 0x17
        /*000a*/ 	.short	(.L_9 - .L_8)
.L_8:
        /*000c*/ 	.word	0x00000000
        /*0010*/ 	.short	0x0001
        /*0012*/ 	.short	0x0008
        /*0014*/ 	.byte	0x00, 0xf5, 0x21, 0x00


	//----- nvinfo : EIATTR_KPARAM_INFO
	.align		4
.L_9:
        /*0018*/ 	.byte	0x04, 0x17
        /*001a*/ 	.short	(.L_11 - .L_10)
.L_10:
        /*001c*/ 	.word	0x00000000
        /*0020*/ 	.short	0x0000
        /*0022*/ 	.short	0x0000
        /*0024*/ 	.byte	0x00, 0xf5, 0x21, 0x00


	//----- nvinfo : EIATTR_SPARSE_MMA_MASK
	.align		4
.L_11:
        /*0028*/ 	.byte	0x03, 0x50
        /*002a*/ 	.short	0x0000


	//----- nvinfo : EIATTR_MAXREG_COUNT
	.align		4
        /*002c*/ 	.byte	0x03, 0x1b
        /*002e*/ 	.short	0x00ff


	//----- nvinfo : EIATTR_NUM_BARRIERS
	.align		4
        /*0030*/ 	.byte	0x02, 0x4c
        /*0032*/ 	.byte	0x01
	.zero		1


	//----- nvinfo : EIATTR_MERCURY_ISA_VERSION
	.align		4
        /*0034*/ 	.byte	0x03, 0x5f
        /*0036*/ 	.short	0x0101


	//----- nvinfo : EIATTR_VRC_CTA_INIT_COUNT
	.align		4
        /*0038*/ 	.byte	0x02, 0x4a
	.zero		1
	.zero		1


	//----- nvinfo : EIATTR_EXIT_INSTR_OFFSETS
	.align		4
        /*003c*/ 	.byte	0x04, 0x1c
        /*003e*/ 	.short	(.L_13 - .L_12)


	//   ....[0]....
.L_12:
        /*0040*/ 	.word	0x00002120


	//----- nvinfo : EIATTR_CBANK_PARAM_SIZE
	.align		4
.L_13:
        /*0044*/ 	.byte	0x03, 0x19
        /*0046*/ 	.short	0x0010


	//----- nvinfo : EIATTR_PARAM_CBANK
	.align		4
        /*0048*/ 	.byte	0x04, 0x0a
        /*004a*/ 	.short	(.L_15 - .L_14)
	.align		4
.L_14:
        /*004c*/ 	.word	index@(.nv.constant0._Z6kernelPiPj)
        /*0050*/ 	.short	0x0380
        /*0052*/ 	.short	0x0010


	//----- nvinfo : EIATTR_SW_WAR
	.align		4
.L_15:
        /*0054*/ 	.byte	0x04, 0x36
        /*0056*/ 	.short	(.L_17 - .L_16)
.L_16:
        /*0058*/ 	.word	0x00000008
.L_17:


//--------------------- .nv.callgraph             --------------------------
	.section	.nv.callgraph,"",@"SHT_CUDA_CALLGRAPH"
	.align	4
	.sectionentsize	8
	.align		4
        /*0000*/ 	.word	0x00000000
	.align		4
        /*0004*/ 	.word	0xffffffff
	.align		4
        /*0008*/ 	.word	0x00000000
	.align		4
        /*000c*/ 	.word	0xfffffffe
	.align		4
        /*0010*/ 	.word	0x00000000
	.align		4
        /*0014*/ 	.word	0xfffffffd
	.align		4
        /*0018*/ 	.word	0x00000000
	.align		4
        /*001c*/ 	.word	0xfffffffc


//--------------------- .text._Z6kernelPiPj       --------------------------
	.section	.text._Z6kernelPiPj,"ax",@progbits
	.align	128
        .global         _Z6kernelPiPj
        .type           _Z6kernelPiPj,@function
        .size           _Z6kernelPiPj,(.L_x_1 - _Z6kernelPiPj)
        .other          _Z6kernelPiPj,@"STO_CUDA_ENTRY STV_DEFAULT"
_Z6kernelPiPj:
.text._Z6kernelPiPj:
[----:B------:R-:W-:Y:S08]  /*0000*/  LDC R1, c[0x0][0x37c] ;  /* 0x0000df00ff017b82 */ /* 0x000ff00000000800 */
[----:B------:R-:W0:Y:S01]  /*0010*/  S2UR UR5, SR_CgaCtaId ;  /* 0x00000000000579c3 */ /* 0x000e220000008800 */
[----:B------:R-:W-:Y:S01]  /*0020*/  UMOV UR4, 0x400 ;  /* 0x0000040000047882 */ /* 0x000fe20000000000 */
[----:B------:R-:W1:Y:S01]  /*0030*/  LDCU.64 UR6, c[0x0][0x358] ;  /* 0x00006b00ff0677ac */ /* 0x000e620008000a00 */
[----:B0-----:R-:W-:-:S09]  /*0040*/  ULEA UR4, UR5, UR4, 0x18 ;  /* 0x0000000405047291 */ /* 0x001fd2000f8ec0ff */
[----:B------:R-:W-:Y:S01]  /*0050*/  STS [UR4], RZ ;  /* 0x000000ffff007988 */ /* 0x000fe20008000804 */
[----:B------:R-:W0:Y:S01]  /*0060*/  S2UR UR5, SR_CLOCKLO ;  /* 0x00000000000579c3 */ /* 0x000e220000005000 */
[----:B------:R-:W-:-:S07]  /*0070*/  NOP ;  /* 0x0000000000007918 */ /* 0x000fce0000000000 */
[----:B------:R-:W-:Y:S08]  /*0080*/  BAR.SYNC.DEFER_BLOCKING 0x0 ;  /* 0x0000000000007b1d */ /* 0x000ff00000010000 */
[----:B------:R-:W-:Y:S01]  /*0090*/  BAR.SYNC.DEFER_BLOCKING 0x0 ;  /* 0x0000000000007b1d */ /* 0x000fe20000010000 */
[----:B------:R-:W-:-:S05]  /*00a0*/  CS2R.32 R3, SR_CLOCKLO ;  /* 0x0000000000037805 */ /* 0x000fca0000005000 */
[----:B------:R-:W0:Y:S02]  /*00b0*/  LDS R0, [UR4] ;  /* 0x00000004ff007984 */ /* 0x000e240008000800 */
[----:B0-----:R-:W-:-:S05]  /*00c0*/  IADD3 R0, PT, PT, R0, -UR5, R3 ;  /* 0x8000000500007c10 */ /* 0x001fca000fffe003 */
[----:B------:R-:W-:Y:S01]  /*00d0*/  STS [UR4], R0 ;  /* 0x00000000ff007988 */ /* 0x000fe20008000804 */
        /* <DEDUP_REMOVED lines=488> */
[----:B------:R-:W-:Y:S01]  /*1f60*/  S2UR UR8, SR_CLOCKLO ;  /* 0x00000000000879c3 */ /* 0x000fe20000005000 */
[----:B------:R-:W-:-:S07]  /*1f70*/  NOP ;  /* 0x0000000000007918 */ /* 0x000fce0000000000 */
[----:B------:R-:W-:Y:S08]  /*1f80*/  BAR.SYNC.DEFER_BLOCKING 0x0 ;  /* 0x0000000000007b1d */ /* 0x000ff00000010000 */
[----:B------:R-:W-:Y:S01]  /*1f90*/  BAR.SYNC.DEFER_BLOCKING 0x0 ;  /* 0x0000000000007b1d */ /* 0x000fe20000010000 */
[----:B------:R-:W-:-:S07]  /*1fa0*/  CS2R.32 R3, SR_CLOCKLO ;  /* 0x0000000000037805 */ /* 0x000fce0000005000 */
[----:B------:R-:W0:Y:S01]  /*1fb0*/  S2UR UR5, SR_CgaCtaId ;  /* 0x00000000000579c3 */ /* 0x000e220000008800 */
[----:B------:R-:W-:Y:S02]  /*1fc0*/  UMOV UR4, 0x400 ;  /* 0x0000040000047882 */ /* 0x000fe40000000000 */
[----:B0-----:R-:W-:-:S09]  /*1fd0*/  ULEA UR4, UR5, UR4, 0x18 ;  /* 0x0000000405047291 */ /* 0x001fd2000f8ec0ff */
[----:B------:R-:W0:Y:S01]  /*1fe0*/  LDS R0, [UR4] ;  /* 0x00000004ff007984 */ /* 0x000e220008000800 */
[----:B------:R-:W-:Y:S02]  /*1ff0*/  UMOV UR4, 0x400 ;  /* 0x0000040000047882 */ /* 0x000fe40000000000 */
[----:B------:R-:W-:Y:S01]  /*2000*/  ULEA UR4, UR5, UR4, 0x18 ;  /* 0x0000000405047291 */ /* 0x000fe2000f8ec0ff */
[----:B0-----:R-:W-:-:S08]  /*2010*/  IADD3 R0, PT, PT, R0, -UR8, R3 ;  /* 0x8000000800007c10 */ /* 0x001fd0000fffe003 */
[----:B------:R-:W-:Y:S01]  /*2020*/  STS [UR4], R0 ;  /* 0x00000000ff007988 */ /* 0x000fe20008000804 */
[----:B------:R-:W-:Y:S01]  /*2030*/  S2UR UR8, SR_CLOCKLO ;  /* 0x00000000000879c3 */ /* 0x000fe20000005000 */
[----:B------:R-:W-:-:S07]  /*2040*/  NOP ;  /* 0x0000000000007918 */ /* 0x000fce0000000000 */
[----:B------:R-:W-:Y:S08]  /*2050*/  BAR.SYNC.DEFER_BLOCKING 0x0 ;  /* 0x0000000000007b1d */ /* 0x000ff00000010000 */
[----:B------:R-:W-:Y:S01]  /*2060*/  BAR.SYNC.DEFER_BLOCKING 0x0 ;  /* 0x0000000000007b1d */ /* 0x000fe20000010000 */
[----:B------:R-:W-:-:S07]  /*2070*/  CS2R.32 R5, SR_CLOCKLO ;  /* 0x0000000000057805 */ /* 0x000fce0000005000 */
[----:B------:R-:W0:Y:S01]  /*2080*/  S2UR UR5, SR_CgaCtaId ;  /* 0x00000000000579c3 */ /* 0x000e220000008800 */
[----:B------:R-:W-:-:S07]  /*2090*/  UMOV UR4, 0x400 ;  /* 0x0000040000047882 */ /* 0x000fce0000000000 */
[----:B------:R-:W1:Y:S01]  /*20a0*/  LDC.64 R2, c[0x0][0x388] ;  /* 0x0000e200ff027b82 */ /* 0x000e620000000a00 */
[----:B0-----:R-:W-:-:S09]  /*20b0*/  ULEA UR4, UR5, UR4, 0x18 ;  /* 0x0000000405047291 */ /* 0x001fd2000f8ec0ff */
[----:B------:R-:W0:Y:S01]  /*20c0*/  LDS R0, [UR4] ;  /* 0x00000004ff007984 */ /* 0x000e220008000800 */
[----:B------:R-:W-:Y:S02]  /*20d0*/  UMOV UR4, 0x400 ;  /* 0x0000040000047882 */ /* 0x000fe40000000000 */
[----:B------:R-:W-:Y:S01]  /*20e0*/  ULEA UR4, UR5, UR4, 0x18 ;  /* 0x0000000405047291 */ /* 0x000fe2000f8ec0ff */
[----:B0-----:R-:W-:-:S08]  /*20f0*/  IADD3 R5, PT, PT, R0, -UR8, R5 ;  /* 0x8000000800057c10 */ /* 0x001fd0000fffe005 */
[----:B------:R-:W-:Y:S04]  /*2100*/  STS [UR4], R5 ;  /* 0x00000005ff007988 */ /* 0x000fe80008000804 */
[----:B-1----:R-:W-:Y:S01]  /*2110*/  STG.E desc[UR6][R2.64], R5 ;  /* 0x0000000502007986 */ /* 0x002fe2000c101906 */
[----:B------:R-:W-:Y:S05]  /*2120*/  EXIT ;  /* 0x000000000000794d */ /* 0x000fea0003800000 */
.L_x_0:
[----:B------:R-:W-:-:S00]  /*2130*/  BRA `(.L_x_0) ;  /* 0xfffffffc00fc7947 */ /* 0x000fc0000383ffff */
[----:B------:R-:W-:-:S00]  /*2140*/  NOP ;  /* 0x0000000000007918 */ /* 0x000fc00000000000 */
        /* <DEDUP_REMOVED lines=11> */
.L_x_1:


//--------------------- .nv.shared._Z6kernelPiPj  --------------------------
	.section	.nv.shared._Z6kernelPiPj,"aw",@nobits
	.sectionflags	@""
	.align	4
.nv.shared._Z6kernelPiPj:
	.zero		1028


//--------------------- .nv.shared.reserved.0     --------------------------
	.section	.nv.shared.reserved.0,"aw",@nobits
	.weak		__nv_reservedSMEM_offset_0_alias
	.size		__nv_reservedSMEM_offset_0_alias, 0, 64
	.other		__nv_reservedSMEM_offset_0_alias,@"STO_CUDA_RESERVED_SHARED STV_DEFAULT"
__nv_reservedSMEM_offset_0_alias:
	.zero		0
	.zero		64


//--------------------- .nv.constant0._Z6kernelPiPj --------------------------
	.section	.nv.constant0._Z6kernelPiPj,"a",@progbits
	.sectionflags	@""
	.align	4
.nv.constant0._Z6kernelPiPj:
	.zero		912


//--------------------- SYMBOLS --------------------------

	.type		.nv.reservedSmem.offset0,@object
	.size		.nv.reservedSmem.offset0,0x4
	.type		.nv.reservedSmem.cap,@object
	.size		.nv.reservedSmem.cap,0x4
